//
// Generated by NVIDIA NVVM Compiler
//
// Compiler Build ID: CL-36424714
// Cuda compilation tools, release 13.0, V13.0.88
// Based on NVVM 20.0.0
//

.version 9.0
.target sm_100
.address_size 64

	// .globl	_Z3addPiS_S_

.visible .entry _Z3addPiS_S_(
	.param .u64 .ptr .align 1 _Z3addPiS_S__param_0,
	.param .u64 .ptr .align 1 _Z3addPiS_S__param_1,
	.param .u64 .ptr .align 1 _Z3addPiS_S__param_2
)
{
	.reg .pred 	%p<4>;
	.reg .b32 	%r<11>;
	.reg .b64 	%rd<11>;

	ld.param.u64 	%rd1, [_Z3addPiS_S__param_0];
	ld.param.u64 	%rd2, [_Z3addPiS_S__param_1];
	ld.param.u64 	%rd3, [_Z3addPiS_S__param_2];
	mov.u32 	%r3, %ctaid.x;
	mov.u32 	%r4, %ntid.x;
	mul.lo.s32 	%r1, %r3, %r4;
	mov.u32 	%r5, %ctaid.y;
	mov.u32 	%r6, %ntid.y;
	mul.lo.s32 	%r2, %r5, %r6;
	setp.gt.u32 	%p1, %r2, 1;
	setp.gt.s32 	%p2, %r1, 2;
	or.pred  	%p3, %p1, %p2;
	@%p3 bra 	$L__BB0_2;
	cvta.to.global.u64 	%rd4, %rd1;
	cvta.to.global.u64 	%rd5, %rd2;
	cvta.to.global.u64 	%rd6, %rd3;
	mad.lo.s32 	%r7, %r2, 3, %r1;
	mul.wide.s32 	%rd7, %r7, 4;
	add.s64 	%rd8, %rd4, %rd7;
	ld.global.u32 	%r8, [%rd8];
	add.s64 	%rd9, %rd5, %rd7;
	ld.global.u32 	%r9, [%rd9];
	add.s32 	%r10, %r9, %r8;
	add.s64 	%rd10, %rd6, %rd7;
	st.global.u32 	[%rd10], %r10;
$L__BB0_2:
	ret;

}


// ===== COMPILED SASS (sm_100) =====

	.target	sm_100

	.elftype	@"ET_EXEC"


//--------------------- .note.nv.tkinfo           --------------------------
	.section	.note.nv.tkinfo,"",@"SHT_NOTE"
	.sectionflags	@"SHF_NOTE_NV_TKINFO"
	.tkinfo
        /*0018*/ 	.word	0x00000002
        /*0030*/ 	.string	""
        /*0030*/ 	.string	"ptxas"
        /*0030*/ 	.string	"Cuda compilation tools, release 13.0, V13.0.88"
        /*0030*/ 	.string	"Build cuda_13.0.r13.0/compiler.36424714_0"
        /*0030*/ 	.string	"-arch sm_100 -m 64 "



//--------------------- .note.nv.cuinfo           --------------------------
	.section	.note.nv.cuinfo,"",@"SHT_NOTE"
	.sectionflags	@"SHF_NOTE_NV_CUINFO"
        /*0018*/ 	.short	0x0002
        /*001a*/ 	.short	0x0064
        /*001c*/ 	.short	0x0082
	.zero		2


//--------------------- .nv.info                  --------------------------
	.section	.nv.info,"",@"SHT_CUDA_INFO"
	.align	4


	//----- nvinfo : EIATTR_REGCOUNT
	.align		4
        /*0000*/ 	.byte	0x04, 0x2f
        /*0002*/ 	.short	(.L_1 - .L_0)
	.align		4
.L_0:
        /*0004*/ 	.word	index@(_Z3addPiS_S_)
        /*0008*/ 	.word	0x0000000c


	//----- nvinfo : EIATTR_FRAME_SIZE
	.align		4
.L_1:
        /*000c*/ 	.byte	0x04, 0x11
        /*000e*/ 	.short	(.L_3 - .L_2)
	.align		4
.L_2:
        /*0010*/ 	.word	index@(_Z3addPiS_S_)
        /*0014*/ 	.word	0x00000000


	//----- nvinfo : EIATTR_MIN_STACK_SIZE
	.align		4
.L_3:
        /*0018*/ 	.byte	0x04, 0x12
        /*001a*/ 	.short	(.L_5 - .L_4)
	.align		4
.L_4:
        /*001c*/ 	.word	index@(_Z3addPiS_S_)
        /*0020*/ 	.word	0x00000000
.L_5:


//--------------------- .nv.compat                --------------------------
	.section	.nv.compat,"",@"SHT_CUDA_COMPAT_INFO"
	.align	4
        /*0000*/ 	.byte	0x02, 0x09, 0x00, 0x00, 0x02, 0x02, 0x01, 0x00, 0x02, 0x05, 0x05, 0x00, 0x03, 0x07, 0x01, 0x01
        /*0010*/ 	.byte	0x02, 0x03, 0x00, 0x00, 0x02, 0x06, 0x01, 0x00, 0x04, 0x0b, 0x08, 0x00, 0x09, 0x00, 0x00, 0x00
        /*0020*/ 	.byte	0x00, 0x00, 0x00, 0x00


//--------------------- .nv.info._Z3addPiS_S_     --------------------------
	.section	.nv.info._Z3addPiS_S_,"",@"SHT_CUDA_INFO"
	.sectionflags	@""
	.align	4


	//----- nvinfo : EIATTR_CUDA_API_VERSION
	.align		4
        /*0000*/ 	.byte	0x04, 0x37
        /*0002*/ 	.short	(.L_7 - .L_6)
.L_6:
        /*0004*/ 	.word	0x00000082


	//----- nvinfo : EIATTR_KPARAM_INFO
	.align		4
.L_7:
        /*0008*/ 	.byte	0x04, 0x17
        /*000a*/ 	.short	(.L_9 - .L_8)
.L_8:
        /*000c*/ 	.word	0x00000000
        /*0010*/ 	.short	0x0002
        /*0012*/ 	.short	0x0010
        /*0014*/ 	.byte	0x00, 0xf5, 0x21, 0x00


	//----- nvinfo : EIATTR_KPARAM_INFO
	.align		4
.L_9:
        /*0018*/ 	.byte	0x04, 0x17
        /*001a*/ 	.short	(.L_11 - .L_10)
.L_10:
        /*001c*/ 	.word	0x00000000
        /*0020*/ 	.short	0x0001
        /*0022*/ 	.short	0x0008
        /*0024*/ 	.byte	0x00, 0xf5, 0x21, 0x00


	//----- nvinfo : EIATTR_KPARAM_INFO
	.align		4
.L_11:
        /*0028*/ 	.byte	0x04, 0x17
        /*002a*/ 	.short	(.L_13 - .L_12)
.L_12:
        /*002c*/ 	.word	0x00000000
        /*0030*/ 	.short	0x0000
        /*0032*/ 	.short	0x0000
        /*0034*/ 	.byte	0x00, 0xf5, 0x21, 0x00


	//----- nvinfo : EIATTR_SPARSE_MMA_MASK
	.align		4
.L_13:
        /*0038*/ 	.byte	0x03, 0x50
        /*003a*/ 	.short	0x0000


	//----- nvinfo : EIATTR_MAXREG_COUNT
	.align		4
        /*003c*/ 	.byte	0x03, 0x1b
        /*003e*/ 	.short	0x00ff


	//----- nvinfo : EIATTR_MERCURY_ISA_VERSION
	.align		4
        /*0040*/ 	.byte	0x03, 0x5f
        /*0042*/ 	.short	0x0101


	//----- nvinfo : EIATTR_VRC_CTA_INIT_COUNT
	.align		4
        /*0044*/ 	.byte	0x02, 0x4a
	.zero		1
	.zero		1


	//----- nvinfo : EIATTR_EXIT_INSTR_OFFSETS
	.align		4
        /*0048*/ 	.byte	0x04, 0x1c
        /*004a*/ 	.short	(.L_15 - .L_14)


	//   ....[0]....
.L_14:
        /*004c*/ 	.word	0x00000090


	//   ....[1]....
        /*0050*/ 	.word	0x00000160


	//----- nvinfo : EIATTR_CBANK_PARAM_SIZE
	.align		4
.L_15:
        /*0054*/ 	.byte	0x03, 0x19
        /*0056*/ 	.short	0x0018


	//----- nvinfo : EIATTR_PARAM_CBANK
	.align		4
        /*0058*/ 	.byte	0x04, 0x0a
        /*005a*/ 	.short	(.L_17 - .L_16)
	.align		4
.L_16:
        /*005c*/ 	.word	index@(.nv.constant0._Z3addPiS_S_)
        /*0060*/ 	.short	0x0380
        /*0062*/ 	.short	0x0018


	//----- nvinfo : EIATTR_SW_WAR
	.align		4
.L_17:
        /*0064*/ 	.byte	0x04, 0x36
        /*0066*/ 	.short	(.L_19 - .L_18)
.L_18:
        /*0068*/ 	.word	0x00000008
.L_19:


//--------------------- .nv.callgraph             --------------------------
	.section	.nv.callgraph,"",@"SHT_CUDA_CALLGRAPH"
	.align	4
	.sectionentsize	8
	.align		4
        /*0000*/ 	.word	0x00000000
	.align		4
        /*0004*/ 	.word	0xffffffff
	.align		4
        /*0008*/ 	.word	0x00000000
	.align		4
        /*000c*/ 	.word	0xfffffffe
	.align		4
        /*0010*/ 	.word	0x00000000
	.align		4
        /*0014*/ 	.word	0xfffffffd
	.align		4
        /*0018*/ 	.word	0x00000000
	.align		4
        /*001c*/ 	.word	0xfffffffc


//--------------------- .text._Z3addPiS_S_        --------------------------
	.section	.text._Z3addPiS_S_,"ax",@progbits
	.align	128
        .global         _Z3addPiS_S_
        .type           _Z3addPiS_S_,@function
        .size           _Z3addPiS_S_,(.L_x_1 - _Z3addPiS_S_)
        .other          _Z3addPiS_S_,@"STO_CUDA_ENTRY STV_DEFAULT"
_Z3addPiS_S_:
.text._Z3addPiS_S_:
[----:B------:R-:W-:Y:S01]  /*0000*/  LDC R1, c[0x0][0x37c] ;  /* 0x0000df00ff017b82 */ /* 0x000fe20000000800 */
[----:B------:R-:W0:Y:S07]  /*0010*/  S2R R7, SR_CTAID.Y ;  /* 0x0000000000077919 */ /* 0x000e2e0000002600 */
[----:B------:R-:W1:Y:S08]  /*0020*/  S2UR UR4, SR_CTAID.X ;  /* 0x00000000000479c3 */ /* 0x000e700000002500 */
[----:B------:R-:W1:Y:S08]  /*0030*/  LDC R0, c[0x0][0x360] ;  /* 0x0000d800ff007b82 */ /* 0x000e700000000800 */
[----:B------:R-:W0:Y:S01]  /*0040*/  LDC R2, c[0x0][0x364] ;  /* 0x0000d900ff027b82 */ /* 0x000e220000000800 */
[----:B-1----:R-:W-:-:S05]  /*0050*/  IMAD R0, R0, UR4, RZ ;  /* 0x0000000400007c24 */ /* 0x002fca000f8e02ff */
[----:B------:R-:W-:Y:S01]  /*0060*/  ISETP.GT.AND P0, PT, R0, 0x2, PT ;  /* 0x000000020000780c */ /* 0x000fe20003f04270 */
[----:B0-----:R-:W-:-:S05]  /*0070*/  IMAD R7, R7, R2, RZ ;  /* 0x0000000207077224 */ /* 0x001fca00078e02ff */
[----:B------:R-:W-:-:S13]  /*0080*/  ISETP.GT.U32.OR P0, PT, R7, 0x1, P0 ;  /* 0x000000010700780c */ /* 0x000fda0000704470 */
[----:B------:R-:W-:Y:S05]  /*0090*/  @P0 EXIT ;  /* 0x000000000000094d */ /* 0x000fea0003800000 */
[----:B------:R-:W0:Y:S01]  /*00a0*/  LDC.64 R2, c[0x0][0x380] ;  /* 0x0000e000ff027b82 */ /* 0x000e220000000a00 */
[----:B------:R-:W1:Y:S01]  /*00b0*/  LDCU.64 UR4, c[0x0][0x358] ;  /* 0x00006b00ff0477ac */ /* 0x000e620008000a00 */
[----:B------:R-:W-:-:S06]  /*00c0*/  IMAD R9, R7, 0x3, R0 ;  /* 0x0000000307097824 */ /* 0x000fcc00078e0200 */
[----:B------:R-:W2:Y:S08]  /*00d0*/  LDC.64 R4, c[0x0][0x388] ;  /* 0x0000e200ff047b82 */ /* 0x000eb00000000a00 */
[----:B------:R-:W3:Y:S01]  /*00e0*/  LDC.64 R6, c[0x0][0x390] ;  /* 0x0000e400ff067b82 */ /* 0x000ee20000000a00 */
[----:B0-----:R-:W-:-:S06]  /*00f0*/  IMAD.WIDE R2, R9, 0x4, R2 ;  /* 0x0000000409027825 */ /* 0x001fcc00078e0202 */
[----:B-1----:R-:W4:Y:S01]  /*0100*/  LDG.E R2, desc[UR4][R2.64] ;  /* 0x0000000402027981 */ /* 0x002f22000c1e1900 */
[----:B--2---:R-:W-:-:S06]  /*0110*/  IMAD.WIDE R4, R9, 0x4, R4 ;  /* 0x0000000409047825 */ /* 0x004fcc00078e0204 */
[----:B------:R-:W4:Y:S01]  /*0120*/  LDG.E R5, desc[UR4][R4.64] ;  /* 0x0000000404057981 */ /* 0x000f22000c1e1900 */
[----:B---3--:R-:W-:Y:S01]  /*0130*/  IMAD.WIDE R6, R9, 0x4, R6 ;  /* 0x0000000409067825 */ /* 0x008fe200078e0206 */
[----:B----4-:R-:W-:-:S05]  /*0140*/  IADD3 R9, PT, PT, R2, R5, RZ ;  /* 0x0000000502097210 */ /* 0x010fca0007ffe0ff */
[----:B------:R-:W-:Y:S01]  /*0150*/  STG.E desc[UR4][R6.64], R9 ;  /* 0x0000000906007986 */ /* 0x000fe2000c101904 */
[----:B------:R-:W-:Y:S05]  /*0160*/  EXIT ;  /* 0x000000000000794d */ /* 0x000fea0003800000 */
.L_x_0:
[----:B------:R-:W-:-:S00]  /*0170*/  BRA `(.L_x_0) ;  /* 0xfffffffc00fc7947 */ /* 0x000fc0000383ffff */
[----:B------:R-:W-:-:S00]  /*0180*/  NOP ;  /* 0x0000000000007918 */ /* 0x000fc00000000000 */
[----:B------:R-:W-:-:S00]  /*0190*/  NOP ;  /* 0x0000000000007918 */ /* 0x000fc00000000000 */
[----:B------:R-:W-:-:S00]  /*01a0*/  NOP ;  /* 0x0000000000007918 */ /* 0x000fc00000000000 */
[----:B------:R-:W-:-:S00]  /*01b0*/  NOP ;  /* 0x0000000000007918 */ /* 0x000fc00000000000 */
[----:B------:R-:W-:-:S00]  /*01c0*/  NOP ;  /* 0x0000000000007918 */ /* 0x000fc00000000000 */
[----:B------:R-:W-:-:S00]  /*01d0*/  NOP ;  /* 0x0000000000007918 */ /* 0x000fc00000000000 */
[----:B------:R-:W-:-:S00]  /*01e0*/  NOP ;  /* 0x0000000000007918 */ /* 0x000fc00000000000 */
[----:B------:R-:W-:-:S00]  /*01f0*/  NOP ;  /* 0x0000000000007918 */ /* 0x000fc00000000000 */
.L_x_1:


//--------------------- .nv.shared.reserved.0     --------------------------
	.section	.nv.shared.reserved.0,"aw",@nobits
	.weak		__nv_reservedSMEM_offset_0_alias
	.size		__nv_reservedSMEM_offset_0_alias, 0, 64
	.other		__nv_reservedSMEM_offset_0_alias,@"STO_CUDA_RESERVED_SHARED STV_DEFAULT"
__nv_reservedSMEM_offset_0_alias:
	.zero		0
	.zero		64


//--------------------- .nv.constant0._Z3addPiS_S_ --------------------------
	.section	.nv.constant0._Z3addPiS_S_,"a",@progbits
	.sectionflags	@""
	.align	4
.nv.constant0._Z3addPiS_S_:
	.zero		920


//--------------------- SYMBOLS --------------------------

	.type		.nv.reservedSmem.offset0,@object
	.size		.nv.reservedSmem.offset0,0x4
